//
// Generated by NVIDIA NVVM Compiler
//
// Compiler Build ID: CL-36424714
// Cuda compilation tools, release 13.0, V13.0.88
// Based on NVVM 20.0.0
//

.version 9.0
.target sm_100
.address_size 64

	// .globl	_Z12simpleKenrelPd

.visible .entry _Z12simpleKenrelPd(
	.param .u64 .ptr .align 1 _Z12simpleKenrelPd_param_0
)
{
	.reg .pred 	%p<2>;
	.reg .b32 	%r<5>;
	.reg .b64 	%rd<5>;
	.reg .b64 	%fd<3>;

	ld.param.u64 	%rd1, [_Z12simpleKenrelPd_param_0];
	mov.u32 	%r2, %tid.x;
	mov.u32 	%r3, %ctaid.x;
	mov.u32 	%r4, %ntid.x;
	mad.lo.s32 	%r1, %r3, %r4, %r2;
	setp.gt.s32 	%p1, %r1, 999;
	@%p1 bra 	$L__BB0_2;
	cvta.to.global.u64 	%rd2, %rd1;
	mul.wide.s32 	%rd3, %r1, 8;
	add.s64 	%rd4, %rd2, %rd3;
	ld.global.f64 	%fd1, [%rd4];
	add.f64 	%fd2, %fd1, %fd1;
	st.global.f64 	[%rd4], %fd2;
$L__BB0_2:
	ret;

}


// ===== COMPILED SASS (sm_100) =====

	.target	sm_100

	.elftype	@"ET_EXEC"


//--------------------- .note.nv.tkinfo           --------------------------
	.section	.note.nv.tkinfo,"",@"SHT_NOTE"
	.sectionflags	@"SHF_NOTE_NV_TKINFO"
	.tkinfo
        /*0018*/ 	.word	0x00000002
        /*0030*/ 	.string	""
        /*0030*/ 	.string	"ptxas"
        /*0030*/ 	.string	"Cuda compilation tools, release 13.0, V13.0.88"
        /*0030*/ 	.string	"Build cuda_13.0.r13.0/compiler.36424714_0"
        /*0030*/ 	.string	"-arch sm_100 -m 64 "



//--------------------- .note.nv.cuinfo           --------------------------
	.section	.note.nv.cuinfo,"",@"SHT_NOTE"
	.sectionflags	@"SHF_NOTE_NV_CUINFO"
        /*0018*/ 	.short	0x0002
        /*001a*/ 	.short	0x0064
        /*001c*/ 	.short	0x0082
	.zero		2


//--------------------- .nv.info                  --------------------------
	.section	.nv.info,"",@"SHT_CUDA_INFO"
	.align	4


	//----- nvinfo : EIATTR_REGCOUNT
	.align		4
        /*0000*/ 	.byte	0x04, 0x2f
        /*0002*/ 	.short	(.L_1 - .L_0)
	.align		4
.L_0:
        /*0004*/ 	.word	index@(_Z12simpleKenrelPd)
        /*0008*/ 	.word	0x00000008


	//----- nvinfo : EIATTR_FRAME_SIZE
	.align		4
.L_1:
        /*000c*/ 	.byte	0x04, 0x11
        /*000e*/ 	.short	(.L_3 - .L_2)
	.align		4
.L_2:
        /*0010*/ 	.word	index@(_Z12simpleKenrelPd)
        /*0014*/ 	.word	0x00000000


	//----- nvinfo : EIATTR_MIN_STACK_SIZE
	.align		4
.L_3:
        /*0018*/ 	.byte	0x04, 0x12
        /*001a*/ 	.short	(.L_5 - .L_4)
	.align		4
.L_4:
        /*001c*/ 	.word	index@(_Z12simpleKenrelPd)
        /*0020*/ 	.word	0x00000000
.L_5:


//--------------------- .nv.compat                --------------------------
	.section	.nv.compat,"",@"SHT_CUDA_COMPAT_INFO"
	.align	4
        /*0000*/ 	.byte	0x02, 0x09, 0x00, 0x00, 0x02, 0x02, 0x01, 0x00, 0x02, 0x05, 0x05, 0x00, 0x03, 0x07, 0x01, 0x01
        /*0010*/ 	.byte	0x02, 0x03, 0x00, 0x00, 0x02, 0x06, 0x01, 0x00, 0x04, 0x0b, 0x08, 0x00, 0x01, 0x00, 0x00, 0x00
        /*0020*/ 	.byte	0x00, 0x00, 0x00, 0x00


//--------------------- .nv.info._Z12simpleKenrelPd --------------------------
	.section	.nv.info._Z12simpleKenrelPd,"",@"SHT_CUDA_INFO"
	.sectionflags	@""
	.align	4


	//----- nvinfo : EIATTR_CUDA_API_VERSION
	.align		4
        /*0000*/ 	.byte	0x04, 0x37
        /*0002*/ 	.short	(.L_7 - .L_6)
.L_6:
        /*0004*/ 	.word	0x00000082


	//----- nvinfo : EIATTR_KPARAM_INFO
	.align		4
.L_7:
        /*0008*/ 	.byte	0x04, 0x17
        /*000a*/ 	.short	(.L_9 - .L_8)
.L_8:
        /*000c*/ 	.word	0x00000000
        /*0010*/ 	.short	0x0000
        /*0012*/ 	.short	0x0000
        /*0014*/ 	.byte	0x00, 0xf5, 0x21, 0x00


	//----- nvinfo : EIATTR_SPARSE_MMA_MASK
	.align		4
.L_9:
        /*0018*/ 	.byte	0x03, 0x50
        /*001a*/ 	.short	0x0000


	//----- nvinfo : EIATTR_MAXREG_COUNT
	.align		4
        /*001c*/ 	.byte	0x03, 0x1b
        /*001e*/ 	.short	0x00ff


	//----- nvinfo : EIATTR_MERCURY_ISA_VERSION
	.align		4
        /*0020*/ 	.byte	0x03, 0x5f
        /*0022*/ 	.short	0x0101


	//----- nvinfo : EIATTR_VRC_CTA_INIT_COUNT
	.align		4
        /*0024*/ 	.byte	0x02, 0x4a
	.zero		1
	.zero		1


	//----- nvinfo : EIATTR_EXIT_INSTR_OFFSETS
	.align		4
        /*0028*/ 	.byte	0x04, 0x1c
        /*002a*/ 	.short	(.L_11 - .L_10)


	//   ....[0]....
.L_10:
        /*002c*/ 	.word	0x00000060


	//   ....[1]....
        /*0030*/ 	.word	0x000000d0


	//----- nvinfo : EIATTR_CBANK_PARAM_SIZE
	.align		4
.L_11:
        /*0034*/ 	.byte	0x03, 0x19
        /*0036*/ 	.short	0x0008


	//----- nvinfo : EIATTR_PARAM_CBANK
	.align		4
        /*0038*/ 	.byte	0x04, 0x0a
        /*003a*/ 	.short	(.L_13 - .L_12)
	.align		4
.L_12:
        /*003c*/ 	.word	index@(.nv.constant0._Z12simpleKenrelPd)
        /*0040*/ 	.short	0x0380
        /*0042*/ 	.short	0x0008


	//----- nvinfo : EIATTR_SW_WAR
	.align		4
.L_13:
        /*0044*/ 	.byte	0x04, 0x36
        /*0046*/ 	.short	(.L_15 - .L_14)
.L_14:
        /*0048*/ 	.word	0x00000008
.L_15:


//--------------------- .nv.callgraph             --------------------------
	.section	.nv.callgraph,"",@"SHT_CUDA_CALLGRAPH"
	.align	4
	.sectionentsize	8
	.align		4
        /*0000*/ 	.word	0x00000000
	.align		4
        /*0004*/ 	.word	0xffffffff
	.align		4
        /*0008*/ 	.word	0x00000000
	.align		4
        /*000c*/ 	.word	0xfffffffe
	.align		4
        /*0010*/ 	.word	0x00000000
	.align		4
        /*0014*/ 	.word	0xfffffffd
	.align		4
        /*0018*/ 	.word	0x00000000
	.align		4
        /*001c*/ 	.word	0xfffffffc


//--------------------- .text._Z12simpleKenrelPd  --------------------------
	.section	.text._Z12simpleKenrelPd,"ax",@progbits
	.align	128
        .global         _Z12simpleKenrelPd
        .type           _Z12simpleKenrelPd,@function
        .size           _Z12simpleKenrelPd,(.L_x_1 - _Z12simpleKenrelPd)
        .other          _Z12simpleKenrelPd,@"STO_CUDA_ENTRY STV_DEFAULT"
_Z12simpleKenrelPd:
.text._Z12simpleKenrelPd:
[----:B------:R-:W-:Y:S01]  /*0000*/  LDC R1, c[0x0][0x37c] ;  /* 0x0000df00ff017b82 */ /* 0x000fe20000000800 */
[----:B------:R-:W0:Y:S07]  /*0010*/  S2R R5, SR_TID.X ;  /* 0x0000000000057919 */ /* 0x000e2e0000002100 */
[----:B------:R-:W0:Y:S08]  /*0020*/  S2UR UR4, SR_CTAID.X ;  /* 0x00000000000479c3 */ /* 0x000e300000002500 */
[----:B------:R-:W0:Y:S02]  /*0030*/  LDC R0, c[0x0][0x360] ;  /* 0x0000d800ff007b82 */ /* 0x000e240000000800 */
[----:B0-----:R-:W-:-:S05]  /*0040*/  IMAD R5, R0, UR4, R5 ;  /* 0x0000000400057c24 */ /* 0x001fca000f8e0205 */
[----:B------:R-:W-:-:S13]  /*0050*/  ISETP.GT.AND P0, PT, R5, 0x3e7, PT ;  /* 0x000003e70500780c */ /* 0x000fda0003f04270 */
[----:B------:R-:W-:Y:S05]  /*0060*/  @P0 EXIT ;  /* 0x000000000000094d */ /* 0x000fea0003800000 */
[----:B------:R-:W0:Y:S01]  /*0070*/  LDC.64 R2, c[0x0][0x380] ;  /* 0x0000e000ff027b82 */ /* 0x000e220000000a00 */
[----:B------:R-:W1:Y:S01]  /*0080*/  LDCU.64 UR4, c[0x0][0x358] ;  /* 0x00006b00ff0477ac */ /* 0x000e620008000a00 */
[----:B0-----:R-:W-:-:S05]  /*0090*/  IMAD.WIDE R2, R5, 0x8, R2 ;  /* 0x0000000805027825 */ /* 0x001fca00078e0202 */
[----:B-1----:R-:W2:Y:S02]  /*00a0*/  LDG.E.64 R4, desc[UR4][R2.64] ;  /* 0x0000000402047981 */ /* 0x002ea4000c1e1b00 */
[----:B--2---:R-:W-:-:S07]  /*00b0*/  DADD R4, R4, R4 ;  /* 0x0000000004047229 */ /* 0x004fce0000000004 */
[----:B------:R-:W-:Y:S01]  /*00c0*/  STG.E.64 desc[UR4][R2.64], R4 ;  /* 0x0000000402007986 */ /* 0x000fe2000c101b04 */
[----:B------:R-:W-:Y:S05]  /*00d0*/  EXIT ;  /* 0x000000000000794d */ /* 0x000fea0003800000 */
.L_x_0:
[----:B------:R-:W-:-:S00]  /*00e0*/  BRA `(.L_x_0) ;  /* 0xfffffffc00fc7947 */ /* 0x000fc0000383ffff */
[----:B------:R-:W-:-:S00]  /*00f0*/  NOP ;  /* 0x0000000000007918 */ /* 0x000fc00000000000 */
        /* <DEDUP_REMOVED lines=8> */
.L_x_1:


//--------------------- .nv.shared.reserved.0     --------------------------
	.section	.nv.shared.reserved.0,"aw",@nobits
	.weak		__nv_reservedSMEM_offset_0_alias
	.size		__nv_reservedSMEM_offset_0_alias, 0, 64
	.other		__nv_reservedSMEM_offset_0_alias,@"STO_CUDA_RESERVED_SHARED STV_DEFAULT"
__nv_reservedSMEM_offset_0_alias:
	.zero		0
	.zero		64


//--------------------- .nv.constant0._Z12simpleKenrelPd --------------------------
	.section	.nv.constant0._Z12simpleKenrelPd,"a",@progbits
	.sectionflags	@""
	.align	4
.nv.constant0._Z12simpleKenrelPd:
	.zero		904


//--------------------- SYMBOLS --------------------------

	.type		.nv.reservedSmem.offset0,@object
	.size		.nv.reservedSmem.offset0,0x4
